//
// Generated by NVIDIA NVVM Compiler
//
// Compiler Build ID: CL-36424714
// Cuda compilation tools, release 13.0, V13.0.88
// Based on NVVM 20.0.0
//

.version 9.0
.target sm_100
.address_size 64

	// .globl	_Z6kernelyP6uchar4ii

.visible .entry _Z6kernelyP6uchar4ii(
	.param .u64 _Z6kernelyP6uchar4ii_param_0,
	.param .u64 .ptr .align 1 _Z6kernelyP6uchar4ii_param_1,
	.param .u32 _Z6kernelyP6uchar4ii_param_2,
	.param .u32 _Z6kernelyP6uchar4ii_param_3
)
{
	.reg .pred 	%p<5>;
	.reg .b16 	%rs<49>;
	.reg .b32 	%r<59>;
	.reg .b32 	%f<72>;
	.reg .b64 	%rd<8>;

	ld.param.u32 	%r9, [_Z6kernelyP6uchar4ii_param_2];
	ld.param.u32 	%r10, [_Z6kernelyP6uchar4ii_param_3];
	mov.u32 	%r1, %ntid.x;
	mov.u32 	%r11, %ctaid.x;
	mov.u32 	%r12, %tid.x;
	mad.lo.s32 	%r2, %r1, %r11, %r12;
	mov.u32 	%r13, %ntid.y;
	mov.u32 	%r14, %ctaid.y;
	mov.u32 	%r15, %tid.y;
	mad.lo.s32 	%r57, %r13, %r14, %r15;
	setp.ge.s32 	%p1, %r57, %r10;
	@%p1 bra 	$L__BB0_6;
	mov.u32 	%r16, %nctaid.x;
	mul.lo.s32 	%r4, %r1, %r16;
$L__BB0_2:
	setp.ge.s32 	%p2, %r2, %r9;
	@%p2 bra 	$L__BB0_5;
	cvt.rn.f32.u32 	%f1, %r57;
	add.f32 	%f4, %f1, 0fBF800000;
	add.f32 	%f6, %f1, 0f3F800000;
	mov.u32 	%r58, %r2;
$L__BB0_4:
	ld.param.u64 	%rd7, [_Z6kernelyP6uchar4ii_param_1];
	ld.param.u64 	%rd6, [_Z6kernelyP6uchar4ii_param_0];
	cvt.rn.f32.s32 	%f2, %r58;
	add.f32 	%f3, %f2, 0fBF800000;
	tex.2d.v4.u32.f32 	{%r17, %r18, %r19, %r20}, [%rd6, {%f3, %f4}];
	cvt.u16.u32 	%rs1, %r17;
	and.b16  	%rs2, %rs1, 255;
	cvt.u16.u32 	%rs3, %r18;
	and.b16  	%rs4, %rs3, 255;
	cvt.u16.u32 	%rs5, %r19;
	and.b16  	%rs6, %rs5, 255;
	tex.2d.v4.u32.f32 	{%r21, %r22, %r23, %r24}, [%rd6, {%f2, %f4}];
	cvt.u16.u32 	%rs7, %r21;
	and.b16  	%rs8, %rs7, 255;
	cvt.u16.u32 	%rs9, %r22;
	and.b16  	%rs10, %rs9, 255;
	cvt.u16.u32 	%rs11, %r23;
	and.b16  	%rs12, %rs11, 255;
	add.f32 	%f5, %f2, 0f3F800000;
	tex.2d.v4.u32.f32 	{%r25, %r26, %r27, %r28}, [%rd6, {%f5, %f4}];
	cvt.u16.u32 	%rs13, %r25;
	and.b16  	%rs14, %rs13, 255;
	cvt.u16.u32 	%rs15, %r26;
	and.b16  	%rs16, %rs15, 255;
	cvt.u16.u32 	%rs17, %r27;
	and.b16  	%rs18, %rs17, 255;
	tex.2d.v4.u32.f32 	{%r29, %r30, %r31, %r32}, [%rd6, {%f3, %f1}];
	cvt.u16.u32 	%rs19, %r29;
	and.b16  	%rs20, %rs19, 255;
	cvt.u16.u32 	%rs21, %r30;
	and.b16  	%rs22, %rs21, 255;
	cvt.u16.u32 	%rs23, %r31;
	and.b16  	%rs24, %rs23, 255;
	tex.2d.v4.u32.f32 	{%r33, %r34, %r35, %r36}, [%rd6, {%f5, %f1}];
	cvt.u16.u32 	%rs25, %r33;
	and.b16  	%rs26, %rs25, 255;
	cvt.u16.u32 	%rs27, %r34;
	and.b16  	%rs28, %rs27, 255;
	cvt.u16.u32 	%rs29, %r35;
	and.b16  	%rs30, %rs29, 255;
	tex.2d.v4.u32.f32 	{%r37, %r38, %r39, %r40}, [%rd6, {%f3, %f6}];
	cvt.u16.u32 	%rs31, %r37;
	and.b16  	%rs32, %rs31, 255;
	cvt.u16.u32 	%rs33, %r38;
	and.b16  	%rs34, %rs33, 255;
	cvt.u16.u32 	%rs35, %r39;
	and.b16  	%rs36, %rs35, 255;
	tex.2d.v4.u32.f32 	{%r41, %r42, %r43, %r44}, [%rd6, {%f2, %f6}];
	cvt.u16.u32 	%rs37, %r41;
	and.b16  	%rs38, %rs37, 255;
	cvt.u16.u32 	%rs39, %r42;
	and.b16  	%rs40, %rs39, 255;
	cvt.u16.u32 	%rs41, %r43;
	and.b16  	%rs42, %rs41, 255;
	tex.2d.v4.u32.f32 	{%r45, %r46, %r47, %r48}, [%rd6, {%f5, %f6}];
	cvt.u16.u32 	%rs43, %r45;
	and.b16  	%rs44, %rs43, 255;
	cvt.u16.u32 	%rs45, %r46;
	and.b16  	%rs46, %rs45, 255;
	cvt.u16.u32 	%rs47, %r47;
	and.b16  	%rs48, %rs47, 255;
	cvt.rn.f32.u16 	%f7, %rs2;
	cvt.rn.f32.u16 	%f8, %rs4;
	mul.f32 	%f9, %f8, 0f3F1645A2;
	fma.rn.f32 	%f10, %f7, 0f3E991687, %f9;
	cvt.rn.f32.u16 	%f11, %rs6;
	fma.rn.f32 	%f12, %f11, 0f3DE978D5, %f10;
	cvt.rn.f32.u16 	%f13, %rs8;
	cvt.rn.f32.u16 	%f14, %rs10;
	mul.f32 	%f15, %f14, 0f3F1645A2;
	fma.rn.f32 	%f16, %f13, 0f3E991687, %f15;
	cvt.rn.f32.u16 	%f17, %rs12;
	fma.rn.f32 	%f18, %f17, 0f3DE978D5, %f16;
	cvt.rn.f32.u16 	%f19, %rs14;
	cvt.rn.f32.u16 	%f20, %rs16;
	mul.f32 	%f21, %f20, 0f3F1645A2;
	fma.rn.f32 	%f22, %f19, 0f3E991687, %f21;
	cvt.rn.f32.u16 	%f23, %rs18;
	fma.rn.f32 	%f24, %f23, 0f3DE978D5, %f22;
	cvt.rn.f32.u16 	%f25, %rs20;
	cvt.rn.f32.u16 	%f26, %rs22;
	mul.f32 	%f27, %f26, 0f3F1645A2;
	fma.rn.f32 	%f28, %f25, 0f3E991687, %f27;
	cvt.rn.f32.u16 	%f29, %rs24;
	fma.rn.f32 	%f30, %f29, 0f3DE978D5, %f28;
	cvt.rn.f32.u16 	%f31, %rs26;
	cvt.rn.f32.u16 	%f32, %rs28;
	mul.f32 	%f33, %f32, 0f3F1645A2;
	fma.rn.f32 	%f34, %f31, 0f3E991687, %f33;
	cvt.rn.f32.u16 	%f35, %rs30;
	fma.rn.f32 	%f36, %f35, 0f3DE978D5, %f34;
	cvt.rn.f32.u16 	%f37, %rs32;
	cvt.rn.f32.u16 	%f38, %rs34;
	mul.f32 	%f39, %f38, 0f3F1645A2;
	fma.rn.f32 	%f40, %f37, 0f3E991687, %f39;
	cvt.rn.f32.u16 	%f41, %rs36;
	fma.rn.f32 	%f42, %f41, 0f3DE978D5, %f40;
	cvt.rn.f32.u16 	%f43, %rs38;
	cvt.rn.f32.u16 	%f44, %rs40;
	mul.f32 	%f45, %f44, 0f3F1645A2;
	fma.rn.f32 	%f46, %f43, 0f3E991687, %f45;
	cvt.rn.f32.u16 	%f47, %rs42;
	fma.rn.f32 	%f48, %f47, 0f3DE978D5, %f46;
	cvt.rn.f32.u16 	%f49, %rs44;
	cvt.rn.f32.u16 	%f50, %rs46;
	mul.f32 	%f51, %f50, 0f3F1645A2;
	fma.rn.f32 	%f52, %f49, 0f3E991687, %f51;
	cvt.rn.f32.u16 	%f53, %rs48;
	fma.rn.f32 	%f54, %f53, 0f3DE978D5, %f52;
	add.f32 	%f55, %f24, %f36;
	add.f32 	%f56, %f36, %f55;
	add.f32 	%f57, %f56, %f54;
	sub.f32 	%f58, %f57, %f12;
	sub.f32 	%f59, %f58, %f30;
	sub.f32 	%f60, %f59, %f30;
	sub.f32 	%f61, %f60, %f42;
	add.f32 	%f62, %f42, %f48;
	add.f32 	%f63, %f48, %f62;
	add.f32 	%f64, %f54, %f63;
	sub.f32 	%f65, %f64, %f12;
	sub.f32 	%f66, %f65, %f18;
	sub.f32 	%f67, %f66, %f18;
	sub.f32 	%f68, %f67, %f24;
	mul.f32 	%f69, %f68, %f68;
	fma.rn.f32 	%f70, %f61, %f61, %f69;
	sqrt.rn.f32 	%f71, %f70;
	cvt.rzi.s32.f32 	%r49, %f71;
	min.s32 	%r50, %r49, 255;
	mad.lo.s32 	%r51, %r57, %r9, %r58;
	cvta.to.global.u64 	%rd3, %rd7;
	mul.wide.s32 	%rd4, %r51, 4;
	add.s64 	%rd5, %rd3, %rd4;
	prmt.b32 	%r52, %r50, 65535, 0x3340U;
	prmt.b32 	%r53, %r50, %r50, 0x3340U;
	prmt.b32 	%r54, %r53, %r52, 0x5410U;
	st.global.u32 	[%rd5], %r54;
	add.s32 	%r58, %r58, %r4;
	setp.lt.s32 	%p3, %r58, %r9;
	@%p3 bra 	$L__BB0_4;
$L__BB0_5:
	mov.u32 	%r55, %ntid.y;
	mov.u32 	%r56, %nctaid.y;
	mad.lo.s32 	%r57, %r55, %r56, %r57;
	setp.lt.s32 	%p4, %r57, %r10;
	@%p4 bra 	$L__BB0_2;
$L__BB0_6:
	ret;

}


// ===== COMPILED SASS (sm_100) =====

	.target	sm_100

	.elftype	@"ET_EXEC"


//--------------------- .note.nv.tkinfo           --------------------------
	.section	.note.nv.tkinfo,"",@"SHT_NOTE"
	.sectionflags	@"SHF_NOTE_NV_TKINFO"
	.tkinfo
        /*0018*/ 	.word	0x00000002
        /*0030*/ 	.string	""
        /*0030*/ 	.string	"ptxas"
        /*0030*/ 	.string	"Cuda compilation tools, release 13.0, V13.0.88"
        /*0030*/ 	.string	"Build cuda_13.0.r13.0/compiler.36424714_0"
        /*0030*/ 	.string	"-arch sm_100 -m 64 "



//--------------------- .note.nv.cuinfo           --------------------------
	.section	.note.nv.cuinfo,"",@"SHT_NOTE"
	.sectionflags	@"SHF_NOTE_NV_CUINFO"
        /*0018*/ 	.short	0x0002
        /*001a*/ 	.short	0x0064
        /*001c*/ 	.short	0x0082
	.zero		2


//--------------------- .nv.info                  --------------------------
	.section	.nv.info,"",@"SHT_CUDA_INFO"
	.align	4


	//----- nvinfo : EIATTR_REGCOUNT
	.align		4
        /*0000*/ 	.byte	0x04, 0x2f
        /*0002*/ 	.short	(.L_1 - .L_0)
	.align		4
.L_0:
        /*0004*/ 	.word	index@(_Z6kernelyP6uchar4ii)
        /*0008*/ 	.word	0x00000020


	//----- nvinfo : EIATTR_FRAME_SIZE
	.align		4
.L_1:
        /*000c*/ 	.byte	0x04, 0x11
        /*000e*/ 	.short	(.L_3 - .L_2)
	.align		4
.L_2:
        /*0010*/ 	.word	index@($__internal_0_$__cuda_sm20_sqrt_rn_f32_slowpath)
        /*0014*/ 	.word	0x00000000


	//----- nvinfo : EIATTR_FRAME_SIZE
	.align		4
.L_3:
        /*0018*/ 	.byte	0x04, 0x11
        /*001a*/ 	.short	(.L_5 - .L_4)
	.align		4
.L_4:
        /*001c*/ 	.word	index@(_Z6kernelyP6uchar4ii)
        /*0020*/ 	.word	0x00000000


	//----- nvinfo : EIATTR_MIN_STACK_SIZE
	.align		4
.L_5:
        /*0024*/ 	.byte	0x04, 0x12
        /*0026*/ 	.short	(.L_7 - .L_6)
	.align		4
.L_6:
        /*0028*/ 	.word	index@(_Z6kernelyP6uchar4ii)
        /*002c*/ 	.word	0x00000000
.L_7:


//--------------------- .nv.compat                --------------------------
	.section	.nv.compat,"",@"SHT_CUDA_COMPAT_INFO"
	.align	4
        /*0000*/ 	.byte	0x02, 0x09, 0x00, 0x00, 0x02, 0x02, 0x02, 0x00, 0x02, 0x05, 0x05, 0x00, 0x03, 0x07, 0x01, 0x01
        /*0010*/ 	.byte	0x02, 0x03, 0x00, 0x00, 0x02, 0x06, 0x01, 0x00, 0x04, 0x0b, 0x08, 0x00, 0x01, 0x00, 0x00, 0x00
        /*0020*/ 	.byte	0x00, 0x00, 0x00, 0x00


//--------------------- .nv.info._Z6kernelyP6uchar4ii --------------------------
	.section	.nv.info._Z6kernelyP6uchar4ii,"",@"SHT_CUDA_INFO"
	.sectionflags	@""
	.align	4


	//----- nvinfo : EIATTR_CUDA_API_VERSION
	.align		4
        /*0000*/ 	.byte	0x04, 0x37
        /*0002*/ 	.short	(.L_9 - .L_8)
.L_8:
        /*0004*/ 	.word	0x00000082


	//----- nvinfo : EIATTR_KPARAM_INFO
	.align		4
.L_9:
        /*0008*/ 	.byte	0x04, 0x17
        /*000a*/ 	.short	(.L_11 - .L_10)
.L_10:
        /*000c*/ 	.word	0x00000000
        /*0010*/ 	.short	0x0003
        /*0012*/ 	.short	0x0014
        /*0014*/ 	.byte	0x00, 0xf0, 0x11, 0x00


	//----- nvinfo : EIATTR_KPARAM_INFO
	.align		4
.L_11:
        /*0018*/ 	.byte	0x04, 0x17
        /*001a*/ 	.short	(.L_13 - .L_12)
.L_12:
        /*001c*/ 	.word	0x00000000
        /*0020*/ 	.short	0x0002
        /*0022*/ 	.short	0x0010
        /*0024*/ 	.byte	0x00, 0xf0, 0x11, 0x00


	//----- nvinfo : EIATTR_KPARAM_INFO
	.align		4
.L_13:
        /*0028*/ 	.byte	0x04, 0x17
        /*002a*/ 	.short	(.L_15 - .L_14)
.L_14:
        /*002c*/ 	.word	0x00000000
        /*0030*/ 	.short	0x0001
        /*0032*/ 	.short	0x0008
        /*0034*/ 	.byte	0x00, 0xf5, 0x21, 0x00


	//----- nvinfo : EIATTR_KPARAM_INFO
	.align		4
.L_15:
        /*0038*/ 	.byte	0x04, 0x17
        /*003a*/ 	.short	(.L_17 - .L_16)
.L_16:
        /*003c*/ 	.word	0x00000000
        /*0040*/ 	.short	0x0000
        /*0042*/ 	.short	0x0000
        /*0044*/ 	.byte	0x00, 0xf0, 0x21, 0x00


	//----- nvinfo : EIATTR_SPARSE_MMA_MASK
	.align		4
.L_17:
        /*0048*/ 	.byte	0x03, 0x50
        /*004a*/ 	.short	0x0000


	//----- nvinfo : EIATTR_MAXREG_COUNT
	.align		4
        /*004c*/ 	.byte	0x03, 0x1b
        /*004e*/ 	.short	0x00ff


	//----- nvinfo : EIATTR_MERCURY_ISA_VERSION
	.align		4
        /*0050*/ 	.byte	0x03, 0x5f
        /*0052*/ 	.short	0x0101


	//----- nvinfo : EIATTR_VRC_CTA_INIT_COUNT
	.align		4
        /*0054*/ 	.byte	0x02, 0x4a
	.zero		1
	.zero		1


	//----- nvinfo : EIATTR_EXIT_INSTR_OFFSETS
	.align		4
        /*0058*/ 	.byte	0x04, 0x1c
        /*005a*/ 	.short	(.L_19 - .L_18)


	//   ....[0]....
.L_18:
        /*005c*/ 	.word	0x000000b0


	//   ....[1]....
        /*0060*/ 	.word	0x00000af0


	//----- nvinfo : EIATTR_CRS_STACK_SIZE
	.align		4
.L_19:
        /*0064*/ 	.byte	0x04, 0x1e
        /*0066*/ 	.short	(.L_21 - .L_20)
.L_20:
        /*0068*/ 	.word	0x00000000


	//----- nvinfo : EIATTR_CBANK_PARAM_SIZE
	.align		4
.L_21:
        /*006c*/ 	.byte	0x03, 0x19
        /*006e*/ 	.short	0x0018


	//----- nvinfo : EIATTR_PARAM_CBANK
	.align		4
        /*0070*/ 	.byte	0x04, 0x0a
        /*0072*/ 	.short	(.L_23 - .L_22)
	.align		4
.L_22:
        /*0074*/ 	.word	index@(.nv.constant0._Z6kernelyP6uchar4ii)
        /*0078*/ 	.short	0x0380
        /*007a*/ 	.short	0x0018


	//----- nvinfo : EIATTR_SW_WAR
	.align		4
.L_23:
        /*007c*/ 	.byte	0x04, 0x36
        /*007e*/ 	.short	(.L_25 - .L_24)
.L_24:
        /*0080*/ 	.word	0x00000008
.L_25:


//--------------------- .nv.callgraph             --------------------------
	.section	.nv.callgraph,"",@"SHT_CUDA_CALLGRAPH"
	.align	4
	.sectionentsize	8
	.align		4
        /*0000*/ 	.word	0x00000000
	.align		4
        /*0004*/ 	.word	0xffffffff
	.align		4
        /*0008*/ 	.word	0x00000000
	.align		4
        /*000c*/ 	.word	0xfffffffe
	.align		4
        /*0010*/ 	.word	0x00000000
	.align		4
        /*0014*/ 	.word	0xfffffffd
	.align		4
        /*0018*/ 	.word	0x00000000
	.align		4
        /*001c*/ 	.word	0xfffffffc


//--------------------- .text._Z6kernelyP6uchar4ii --------------------------
	.section	.text._Z6kernelyP6uchar4ii,"ax",@progbits
	.align	128
        .global         _Z6kernelyP6uchar4ii
        .type           _Z6kernelyP6uchar4ii,@function
        .size           _Z6kernelyP6uchar4ii,(.L_x_9 - _Z6kernelyP6uchar4ii)
        .other          _Z6kernelyP6uchar4ii,@"STO_CUDA_ENTRY STV_DEFAULT"
_Z6kernelyP6uchar4ii:
.text._Z6kernelyP6uchar4ii:
[----:B------:R-:W-:Y:S01]  /*0000*/  LDC R1, c[0x0][0x37c] ;  /* 0x0000df00ff017b82 */ /* 0x000fe20000000800 */
[----:B------:R-:W0:Y:S01]  /*0010*/  S2R R0, SR_CTAID.Y ;  /* 0x0000000000007919 */ /* 0x000e220000002600 */
[----:B------:R-:W1:Y:S01]  /*0020*/  LDCU UR6, c[0x0][0x360] ;  /* 0x00006c00ff0677ac */ /* 0x000e620008000800 */
[----:B------:R-:W0:Y:S01]  /*0030*/  S2R R5, SR_TID.Y ;  /* 0x0000000000057919 */ /* 0x000e220000002200 */
[----:B------:R-:W0:Y:S01]  /*0040*/  LDCU UR4, c[0x0][0x364] ;  /* 0x00006c80ff0477ac */ /* 0x000e220008000800 */
[----:B------:R-:W1:Y:S01]  /*0050*/  S2R R24, SR_CTAID.X ;  /* 0x0000000000187919 */ /* 0x000e620000002500 */
[----:B------:R-:W2:Y:S01]  /*0060*/  LDCU UR5, c[0x0][0x394] ;  /* 0x00007280ff0577ac */ /* 0x000ea20008000800 */
[----:B------:R-:W1:Y:S01]  /*0070*/  S2R R3, SR_TID.X ;  /* 0x0000000000037919 */ /* 0x000e620000002100 */
[----:B0-----:R-:W-:-:S05]  /*0080*/  IMAD R0, R0, UR4, R5 ;  /* 0x0000000400007c24 */ /* 0x001fca000f8e0205 */
[----:B--2---:R-:W-:Y:S01]  /*0090*/  ISETP.GE.AND P0, PT, R0, UR5, PT ;  /* 0x0000000500007c0c */ /* 0x004fe2000bf06270 */
[----:B-1----:R-:W-:-:S12]  /*00a0*/  IMAD R24, R24, UR6, R3 ;  /* 0x0000000618187c24 */ /* 0x002fd8000f8e0203 */
[----:B------:R-:W-:Y:S05]  /*00b0*/  @P0 EXIT ;  /* 0x000000000000094d */ /* 0x000fea0003800000 */
[----:B------:R-:W0:Y:S01]  /*00c0*/  LDCU UR4, c[0x0][0x370] ;  /* 0x00006e00ff0477ac */ /* 0x000e220008000800 */
[----:B------:R-:W1:Y:S01]  /*00d0*/  LDCU.64 UR8, c[0x0][0x358] ;  /* 0x00006b00ff0877ac */ /* 0x000e620008000a00 */
[----:B------:R-:W2:Y:S01]  /*00e0*/  LDCU UR7, c[0x0][0x390] ;  /* 0x00007200ff0777ac */ /* 0x000ea20008000800 */
[----:B0-----:R-:W-:-:S12]  /*00f0*/  UIMAD UR6, UR6, UR4, URZ ;  /* 0x00000004060672a4 */ /* 0x001fd8000f8e02ff */
.L_x_6:
[----:B0-----:R-:W0:Y:S01]  /*0100*/  LDCU UR4, c[0x0][0x390] ;  /* 0x00007200ff0477ac */ /* 0x001e220008000800 */
[----:B------:R-:W-:Y:S01]  /*0110*/  BSSY.RECONVERGENT B0, `(.L_x_0) ;  /* 0x0000097000007945 */ /* 0x000fe20003800200 */
[----:B0-----:R-:W-:-:S13]  /*0120*/  ISETP.GE.AND P0, PT, R24, UR4, PT ;  /* 0x0000000418007c0c */ /* 0x001fda000bf06270 */
[----:B------:R-:W-:Y:S05]  /*0130*/  @P0 BRA `(.L_x_1) ;  /* 0x0000000800500947 */ /* 0x000fea0003800000 */
[----:B------:R-:W-:Y:S02]  /*0140*/  MOV R3, R24 ;  /* 0x0000001800037202 */ /* 0x000fe40000000f00 */
[----:B------:R-:W-:-:S07]  /*0150*/  I2FP.F32.U32 R7, R0 ;  /* 0x0000000000077245 */ /* 0x000fce0000201000 */
.L_x_5:
[----:B0-----:R-:W0:Y:S01]  /*0160*/  LDCU UR4, c[0x0][0x380] ;  /* 0x00007000ff0477ac */ /* 0x001e220008000800 */
[----:B------:R-:W-:Y:S01]  /*0170*/  I2FP.F32.S32 R14, R3 ;  /* 0x00000003000e7245 */ /* 0x000fe20000201400 */
[----:B------:R-:W-:Y:S02]  /*0180*/  HFMA2 R25, -RZ, RZ, -3, 0 ;  /* 0xc2000000ff197431 */ /* 0x000fe400000001ff */
[C---:B------:R-:W-:Y:S01]  /*0190*/  FADD R5, R7.reuse, -1 ;  /* 0xbf80000007057421 */ /* 0x040fe20000000000 */
[----:B------:R-:W-:Y:S01]  /*01a0*/  UMOV UR5, URZ ;  /* 0x000000ff00057c82 */ /* 0x000fe20008000000 */
[----:B------:R-:W-:Y:S01]  /*01b0*/  MOV R20, R14 ;  /* 0x0000000e00147202 */ /* 0x000fe20000000f00 */
[C---:B------:R-:W-:Y:S01]  /*01c0*/  FADD R4, R14.reuse, -1 ;  /* 0xbf8000000e047421 */ /* 0x040fe20000000000 */
[----:B------:R-:W-:Y:S01]  /*01d0*/  FADD R16, R14, 1 ;  /* 0x3f8000000e107421 */ /* 0x000fe20000000000 */
[-C--:B------:R-:W-:Y:S01]  /*01e0*/  MOV R15, R5.reuse ;  /* 0x00000005000f7202 */ /* 0x080fe20000000f00 */
[----:B------:R-:W-:Y:S01]  /*01f0*/  FADD R9, R7, 1 ;  /* 0x3f80000007097421 */ /* 0x000fe20000000000 */
[----:B------:R-:W-:-:S02]  /*0200*/  MOV R17, R5 ;  /* 0x0000000500117202 */ /* 0x000fc40000000f00 */
[-C--:B------:R-:W-:Y:S02]  /*0210*/  MOV R6, R4.reuse ;  /* 0x0000000400067202 */ /* 0x080fe40000000f00 */
[----:B------:R-:W-:Y:S02]  /*0220*/  MOV R8, R4 ;  /* 0x0000000400087202 */ /* 0x000fe40000000f00 */
[-C--:B------:R-:W-:Y:S01]  /*0230*/  MOV R22, R16.reuse ;  /* 0x0000001000167202 */ /* 0x080fe20000000f00 */
[----:B0-----:R-:W5:Y:S01]  /*0240*/  TEX.LL R5, R12, R4, R25, UR4, 2D, 0x7 ;  /* 0x28ff0419040c7f60 */ /* 0x001f6200089e0705 */
[----:B------:R-:W5:Y:S01]  /*0250*/  TEX.LL R4, R14, R14, R25, UR4, 2D, 0x7 ;  /* 0x28ff04190e0e7f60 */ /* 0x000f6200089e0704 */
[----:B------:R-:W-:Y:S02]  /*0260*/  MOV R10, R16 ;  /* 0x00000010000a7202 */ /* 0x000fe40000000f00 */
[----:B------:R-:W5:Y:S01]  /*0270*/  TEX.LL R2, R16, R16, R25, UR4, 2D, 0x7 ;  /* 0x28ff041910107f60 */ /* 0x000f6200089e0702 */
[----:B------:R-:W5:Y:S01]  /*0280*/  TEX.LL R6, R18, R6, R25, UR4, 2D, 0x7 ;  /* 0x28ff041906127f60 */ /* 0x000f6200089e0706 */
[----:B------:R-:W-:-:S02]  /*0290*/  MOV R21, R9 ;  /* 0x0000000900157202 */ /* 0x000fc40000000f00 */
[----:B------:R-:W-:Y:S02]  /*02a0*/  MOV R23, R7 ;  /* 0x0000000700177202 */ /* 0x000fe40000000f00 */
[----:B------:R-:W-:Y:S02]  /*02b0*/  MOV R11, R9 ;  /* 0x00000009000b7202 */ /* 0x000fe40000000f00 */
[----:B------:R-:W-:Y:S02]  /*02c0*/  TEX.LL R26, R20, R20, R25, UR4, 2D, 0x7 ;  /* 0x28ff041914147f60 */ /* 0x000fe400089e071a */
[----:B------:R-:W-:Y:S01]  /*02d0*/  TEX.LL R27, R22, R22, R25, UR4, 2D, 0x7 ;  /* 0x28ff041916167f60 */ /* 0x000fe200089e071b */
[----:B------:R-:W5:Y:S01]  /*02e0*/  TEX.LL R28, R8, R8, R25, UR4, 2D, 0x7 ;  /* 0x28ff041908087f60 */ /* 0x000f6200089e071c */
[----:B------:R0:W5:Y:S01]  /*02f0*/  TEX.LL R29, R10, R10, R25, UR4, 2D, 0x7 ;  /* 0x28ff04190a0a7f60 */ /* 0x00016200089e071d */
[----:B------:R-:W-:Y:S01]  /*0300*/  BSSY.RECONVERGENT B1, `(.L_x_2) ;  /* 0x0000069000017945 */ /* 0x000fe20003800200 */
[----:B------:R-:W-:-:S04]  /*0310*/  DEPBAR.LE SB5, 0x5 ;  /* 0x0000d1400000791a */ /* 0x000fc80000000000 */
[----:B------:R-:W-:Y:S02]  /*0320*/  LOP3.LUT R13, R13, 0xff, RZ, 0xc0, !PT ;  /* 0x000000ff0d0d7812 */ /* 0x000fe400078ec0ff */
[----:B------:R-:W-:Y:S02]  /*0330*/  LOP3.LUT R12, R12, 0xff, RZ, 0xc0, !PT ;  /* 0x000000ff0c0c7812 */ /* 0x000fe400078ec0ff */
[----:B------:R-:W-:Y:S02]  /*0340*/  LOP3.LUT R5, R5, 0xff, RZ, 0xc0, !PT ;  /* 0x000000ff05057812 */ /* 0x000fe400078ec0ff */
[----:B------:R-:W3:Y:S08]  /*0350*/  I2F.U16 R13, R13 ;  /* 0x0000000d000d7306 */ /* 0x000ef00000101000 */
[----:B------:R-:W4:Y:S01]  /*0360*/  I2F.U16 R12, R12 ;  /* 0x0000000c000c7306 */ /* 0x000f220000101000 */
[----:B------:R-:W-:-:S04]  /*0370*/  DEPBAR.LE SB5, 0x4 ;  /* 0x0000d1000000791a */ /* 0x000fc80000000000 */
[----:B------:R-:W-:Y:S02]  /*0380*/  LOP3.LUT R15, R15, 0xff, RZ, 0xc0, !PT ;  /* 0x000000ff0f0f7812 */ /* 0x000fe400078ec0ff */
[----:B------:R-:W-:Y:S01]  /*0390*/  LOP3.LUT R14, R14, 0xff, RZ, 0xc0, !PT ;  /* 0x000000ff0e0e7812 */ /* 0x000fe200078ec0ff */
[----:B---3--:R-:W-:Y:S01]  /*03a0*/  FMUL R13, R13, 0.58700001239776611328 ;  /* 0x3f1645a20d0d7820 */ /* 0x008fe20000400000 */
[----:B------:R-:W3:Y:S03]  /*03b0*/  I2F.U16 R5, R5 ;  /* 0x0000000500057306 */ /* 0x000ee60000101000 */
[----:B----4-:R-:W-:-:S05]  /*03c0*/  FFMA R12, R12, 0.29899999499320983887, R13 ;  /* 0x3e9916870c0c7823 */ /* 0x010fca000000000d */
[----:B------:R-:W4:Y:S01]  /*03d0*/  I2F.U16 R15, R15 ;  /* 0x0000000f000f7306 */ /* 0x000f220000101000 */
[----:B---3--:R-:W-:-:S07]  /*03e0*/  FFMA R5, R5, 0.11400000005960464478, R12 ;  /* 0x3de978d505057823 */ /* 0x008fce000000000c */
[----:B------:R-:W3:Y:S01]  /*03f0*/  I2F.U16 R12, R14 ;  /* 0x0000000e000c7306 */ /* 0x000ee20000101000 */
[----:B------:R-:W-:-:S04]  /*0400*/  DEPBAR.LE SB5, 0x3 ;  /* 0x0000d0c00000791a */ /* 0x000fc80000000000 */
[----:B------:R-:W-:Y:S02]  /*0410*/  LOP3.LUT R17, R17, 0xff, RZ, 0xc0, !PT ;  /* 0x000000ff11117812 */ /* 0x000fe400078ec0ff */
[----:B------:R-:W-:Y:S01]  /*0420*/  LOP3.LUT R16, R16, 0xff, RZ, 0xc0, !PT ;  /* 0x000000ff10107812 */ /* 0x000fe200078ec0ff */
[----:B----4-:R-:W-:-:S03]  /*0430*/  FMUL R13, R15, 0.58700001239776611328 ;  /* 0x3f1645a20f0d7820 */ /* 0x010fc60000400000 */
[----:B------:R-:W4:Y:S01]  /*0440*/  I2F.U16 R17, R17 ;  /* 0x0000001100117306 */ /* 0x000f220000101000 */
[----:B0-----:R-:W-:Y:S01]  /*0450*/  LOP3.LUT R25, R4, 0xff, RZ, 0xc0, !PT ;  /* 0x000000ff04197812 */ /* 0x001fe200078ec0ff */
[----:B------:R-:W-:-:S04]  /*0460*/  DEPBAR.LE SB5, 0x2 ;  /* 0x0000d0800000791a */ /* 0x000fc80000000000 */
[----:B------:R-:W-:Y:S02]  /*0470*/  LOP3.LUT R19, R19, 0xff, RZ, 0xc0, !PT ;  /* 0x000000ff13137812 */ /* 0x000fe400078ec0ff */
[----:B------:R-:W-:Y:S01]  /*0480*/  LOP3.LUT R18, R18, 0xff, RZ, 0xc0, !PT ;  /* 0x000000ff12127812 */ /* 0x000fe200078ec0ff */
[----:B---3--:R-:W-:Y:S01]  /*0490*/  FFMA R4, R12, 0.29899999499320983887, R13 ;  /* 0x3e9916870c047823 */ /* 0x008fe2000000000d */
[----:B------:R-:W0:Y:S01]  /*04a0*/  I2F.U16 R16, R16 ;  /* 0x0000001000107306 */ /* 0x000e220000101000 */
[----:B------:R-:W-:Y:S01]  /*04b0*/  LOP3.LUT R12, R2, 0xff, RZ, 0xc0, !PT ;  /* 0x000000ff020c7812 */ /* 0x000fe200078ec0ff */
[----:B------:R-:W-:-:S04]  /*04c0*/  DEPBAR.LE SB5, 0x1 ;  /* 0x0000d0400000791a */ /* 0x000fc80000000000 */
[----:B------:R-:W-:Y:S02]  /*04d0*/  LOP3.LUT R8, R8, 0xff, RZ, 0xc0, !PT ;  /* 0x000000ff08087812 */ /* 0x000fe400078ec0ff */
[----:B------:R-:W-:Y:S01]  /*04e0*/  LOP3.LUT R14, R26, 0xff, RZ, 0xc0, !PT ;  /* 0x000000ff1a0e7812 */ /* 0x000fe200078ec0ff */
[----:B----4-:R-:W-:Y:S01]  /*04f0*/  FMUL R13, R17, 0.58700001239776611328 ;  /* 0x3f1645a2110d7820 */ /* 0x010fe20000400000 */
[----:B------:R3:W4:Y:S01]  /*0500*/  I2F.U16 R15, R12 ;  /* 0x0000000c000f7306 */ /* 0x0007220000101000 */
[----:B------:R-:W-:Y:S02]  /*0510*/  LOP3.LUT R22, R22, 0xff, RZ, 0xc0, !PT ;  /* 0x000000ff16167812 */ /* 0x000fe400078ec0ff */
[----:B------:R-:W-:Y:S01]  /*0520*/  LOP3.LUT R17, R27, 0xff, RZ, 0xc0, !PT ;  /* 0x000000ff1b117812 */ /* 0x000fe200078ec0ff */
[----:B0-----:R-:W-:-:S04]  /*0530*/  FFMA R2, R16, 0.29899999499320983887, R13 ;  /* 0x3e99168710027823 */ /* 0x001fc8000000000d */
[----:B------:R-:W0:Y:S01]  /*0540*/  I2F.U16 R19, R19 ;  /* 0x0000001300137306 */ /* 0x000e220000101000 */
[----:B---3--:R-:W-:Y:S02]  /*0550*/  LOP3.LUT R12, R20, 0xff, RZ, 0xc0, !PT ;  /* 0x000000ff140c7812 */ /* 0x008fe400078ec0ff */
[----:B------:R-:W-:Y:S01]  /*0560*/  LOP3.LUT R16, R23, 0xff, RZ, 0xc0, !PT ;  /* 0x000000ff17107812 */ /* 0x000fe200078ec0ff */
[----:B----4-:R-:W-:-:S04]  /*0570*/  FFMA R2, R15, 0.11400000005960464478, R2 ;  /* 0x3de978d50f027823 */ /* 0x010fc80000000002 */
[----:B------:R-:W3:Y:S01]  /*0580*/  I2F.U16 R18, R18 ;  /* 0x0000001200127306 */ /* 0x000ee20000101000 */
[----:B------:R-:W-:Y:S01]  /*0590*/  LOP3.LUT R15, R6, 0xff, RZ, 0xc0, !PT ;  /* 0x000000ff060f7812 */ /* 0x000fe200078ec0ff */
[----:B0-----:R-:W-:-:S06]  /*05a0*/  FMUL R13, R19, 0.58700001239776611328 ;  /* 0x3f1645a2130d7820 */ /* 0x001fcc0000400000 */
[----:B------:R-:W0:Y:S01]  /*05b0*/  I2F.U16 R15, R15 ;  /* 0x0000000f000f7306 */ /* 0x000e220000101000 */
[----:B------:R-:W-:Y:S02]  /*05c0*/  LOP3.LUT R19, R9, 0xff, RZ, 0xc0, !PT ;  /* 0x000000ff09137812 */ /* 0x000fe400078ec0ff */
[----:B-----5:R-:W-:Y:S02]  /*05d0*/  LOP3.LUT R9, R10, 0xff, RZ, 0xc0, !PT ;  /* 0x000000ff0a097812 */ /* 0x020fe400078ec0ff */
[----:B------:R-:W-:Y:S01]  /*05e0*/  LOP3.LUT R10, R11, 0xff, RZ, 0xc0, !PT ;  /* 0x000000ff0b0a7812 */ /* 0x000fe200078ec0ff */
[----:B---3--:R-:W-:Y:S01]  /*05f0*/  FFMA R6, R18, 0.29899999499320983887, R13 ;  /* 0x3e99168712067823 */ /* 0x008fe2000000000d */
[----:B------:R-:W-:Y:S01]  /*0600*/  LOP3.LUT R13, R21, 0xff, RZ, 0xc0, !PT ;  /* 0x000000ff150d7812 */ /* 0x000fe200078ec0ff */
[----:B------:R-:W-:Y:S01]  /*0610*/  I2F.U16 R19, R19 ;  /* 0x0000001300137306 */ /* 0x000fe20000101000 */
[----:B------:R-:W-:Y:S02]  /*0620*/  LOP3.LUT R18, R28, 0xff, RZ, 0xc0, !PT ;  /* 0x000000ff1c127812 */ /* 0x000fe400078ec0ff */
[----:B------:R-:W-:Y:S01]  /*0630*/  LOP3.LUT R11, R29, 0xff, RZ, 0xc0, !PT ;  /* 0x000000ff1d0b7812 */ /* 0x000fe200078ec0ff */
[----:B0-----:R-:W-:-:S04]  /*0640*/  FFMA R6, R15, 0.11400000005960464478, R6 ;  /* 0x3de978d50f067823 */ /* 0x001fc80000000006 */
[----:B------:R-:W0:Y:S08]  /*0650*/  I2F.U16 R13, R13 ;  /* 0x0000000d000d7306 */ /* 0x000e300000101000 */
[----:B------:R-:W3:Y:S01]  /*0660*/  I2F.U16 R12, R12 ;  /* 0x0000000c000c7306 */ /* 0x000ee20000101000 */
[----:B0-----:R-:W-:-:S07]  /*0670*/  FMUL R21, R13, 0.58700001239776611328 ;  /* 0x3f1645a20d157820 */ /* 0x001fce0000400000 */
[----:B------:R-:W0:Y:S01]  /*0680*/  I2F.U16 R8, R8 ;  /* 0x0000000800087306 */ /* 0x000e220000101000 */
[----:B------:R-:W-:Y:S01]  /*0690*/  FMUL R13, R19, 0.58700001239776611328 ;  /* 0x3f1645a2130d7820 */ /* 0x000fe20000400000 */
[----:B---3--:R-:W-:-:S06]  /*06a0*/  FFMA R21, R12, 0.29899999499320983887, R21 ;  /* 0x3e9916870c157823 */ /* 0x008fcc0000000015 */
[----:B------:R-:W3:Y:S01]  /*06b0*/  I2F.U16 R16, R16 ;  /* 0x0000001000107306 */ /* 0x000ee20000101000 */
[----:B0-----:R-:W-:-:S07]  /*06c0*/  FFMA R13, R8, 0.29899999499320983887, R13 ;  /* 0x3e991687080d7823 */ /* 0x001fce000000000d */
[----:B------:R-:W0:Y:S01]  /*06d0*/  I2F.U16 R14, R14 ;  /* 0x0000000e000e7306 */ /* 0x000e220000101000 */
[----:B---3--:R-:W-:-:S07]  /*06e0*/  FMUL R16, R16, 0.58700001239776611328 ;  /* 0x3f1645a210107820 */ /* 0x008fce0000400000 */
[----:B------:R-:W3:Y:S01]  /*06f0*/  I2F.U16 R18, R18 ;  /* 0x0000001200127306 */ /* 0x000ee20000101000 */
[----:B0-----:R-:W-:-:S07]  /*0700*/  FFMA R21, R14, 0.11400000005960464478, R21 ;  /* 0x3de978d50e157823 */ /* 0x001fce0000000015 */
[----:B------:R-:W0:Y:S01]  /*0710*/  I2F.U16 R15, R22 ;  /* 0x00000016000f7306 */ /* 0x000e220000101000 */
[----:B---3--:R-:W-:-:S07]  /*0720*/  FFMA R18, R18, 0.11400000005960464478, R13 ;  /* 0x3de978d512127823 */ /* 0x008fce000000000d */
[----:B------:R-:W3:Y:S01]  /*0730*/  I2F.U16 R10, R10 ;  /* 0x0000000a000a7306 */ /* 0x000ee20000101000 */
[----:B------:R-:W-:Y:S01]  /*0740*/  FADD R8, R18, R21 ;  /* 0x0000001512087221 */ /* 0x000fe20000000000 */
[----:B0-----:R-:W-:-:S06]  /*0750*/  FFMA R16, R15, 0.29899999499320983887, R16 ;  /* 0x3e9916870f107823 */ /* 0x001fcc0000000010 */
[----:B------:R-:W0:Y:S01]  /*0760*/  I2F.U16 R17, R17 ;  /* 0x0000001100117306 */ /* 0x000e220000101000 */
[----:B------:R-:W-:Y:S01]  /*0770*/  FADD R21, R21, R8 ;  /* 0x0000000815157221 */ /* 0x000fe20000000000 */
[----:B---3--:R-:W-:-:S06]  /*0780*/  FMUL R10, R10, 0.58700001239776611328 ;  /* 0x3f1645a20a0a7820 */ /* 0x008fcc0000400000 */
[----:B------:R-:W3:Y:S01]  /*0790*/  I2F.U16 R9, R9 ;  /* 0x0000000900097306 */ /* 0x000ee20000101000 */
[----:B0-----:R-:W-:-:S07]  /*07a0*/  FFMA R17, R17, 0.11400000005960464478, R16 ;  /* 0x3de978d511117823 */ /* 0x001fce0000000010 */
[----:B------:R-:W0:Y:S01]  /*07b0*/  I2F.U16 R11, R11 ;  /* 0x0000000b000b7306 */ /* 0x000e220000101000 */
[----:B------:R-:W-:Y:S01]  /*07c0*/  FADD R8, R2, R17 ;  /* 0x0000001102087221 */ /* 0x000fe20000000000 */
[----:B---3--:R-:W-:-:S06]  /*07d0*/  FFMA R10, R9, 0.29899999499320983887, R10 ;  /* 0x3e991687090a7823 */ /* 0x008fcc000000000a */
[----:B------:R-:W3:Y:S01]  /*07e0*/  I2F.U16 R25, R25 ;  /* 0x0000001900197306 */ /* 0x000ee20000101000 */
[----:B------:R-:W-:Y:S01]  /*07f0*/  FADD R17, R17, R8 ;  /* 0x0000000811117221 */ /* 0x000fe20000000000 */
[----:B0-----:R-:W-:-:S04]  /*0800*/  FFMA R10, R11, 0.11400000005960464478, R10 ;  /* 0x3de978d50b0a7823 */ /* 0x001fc8000000000a */
[C---:B------:R-:W-:Y:S01]  /*0810*/  FADD R8, R10.reuse, R21 ;  /* 0x000000150a087221 */ /* 0x040fe20000000000 */
[----:B------:R-:W-:Y:S01]  /*0820*/  FADD R10, R10, R17 ;  /* 0x000000110a0a7221 */ /* 0x000fe20000000000 */
[----:B---3--:R-:W-:Y:S02]  /*0830*/  FFMA R4, R25, 0.11400000005960464478, R4 ;  /* 0x3de978d519047823 */ /* 0x008fe40000000004 */
[C---:B------:R-:W-:Y:S01]  /*0840*/  FADD R9, -R5.reuse, R8 ;  /* 0x0000000805097221 */ /* 0x040fe20000000100 */
[----:B------:R-:W-:-:S03]  /*0850*/  FADD R5, -R5, R10 ;  /* 0x0000000a05057221 */ /* 0x000fc60000000100 */
[----:B------:R-:W-:Y:S01]  /*0860*/  FADD R9, -R4, R9 ;  /* 0x0000000904097221 */ /* 0x000fe20000000100 */
[----:B------:R-:W-:-:S03]  /*0870*/  FADD R5, -R6, R5 ;  /* 0x0000000506057221 */ /* 0x000fc60000000100 */
[----:B------:R-:W-:Y:S01]  /*0880*/  FADD R9, -R4, R9 ;  /* 0x0000000904097221 */ /* 0x000fe20000000100 */
[----:B------:R-:W-:-:S03]  /*0890*/  FADD R5, -R6, R5 ;  /* 0x0000000506057221 */ /* 0x000fc60000000100 */
[----:B------:R-:W-:Y:S01]  /*08a0*/  FADD R9, -R2, R9 ;  /* 0x0000000902097221 */ /* 0x000fe20000000100 */
[----:B------:R-:W-:-:S03]  /*08b0*/  FADD R5, -R18, R5 ;  /* 0x0000000512057221 */ /* 0x000fc60000000100 */
[----:B------:R-:W-:-:S04]  /*08c0*/  FMUL R2, R9, R9 ;  /* 0x0000000909027220 */ /* 0x000fc80000400000 */
[----:B------:R-:W-:-:S04]  /*08d0*/  FFMA R5, R5, R5, R2 ;  /* 0x0000000505057223 */ /* 0x000fc80000000002 */
[----:B------:R0:W3:Y:S01]  /*08e0*/  MUFU.RSQ R4, R5 ;  /* 0x0000000500047308 */ /* 0x0000e20000001400 */
[----:B------:R-:W-:-:S04]  /*08f0*/  IADD3 R2, PT, PT, R5, -0xd000000, RZ ;  /* 0xf300000005027810 */ /* 0x000fc80007ffe0ff */
[----:B------:R-:W-:-:S13]  /*0900*/  ISETP.GT.U32.AND P0, PT, R2, 0x727fffff, PT ;  /* 0x727fffff0200780c */ /* 0x000fda0003f04070 */
[----:B0--3--:R-:W-:Y:S05]  /*0910*/  @!P0 BRA `(.L_x_3) ;  /* 0x00000000000c8947 */ /* 0x009fea0003800000 */
[----:B------:R-:W-:-:S07]  /*0920*/  MOV R11, 0x940 ;  /* 0x00000940000b7802 */ /* 0x000fce0000000f00 */
[----:B-12---:R-:W-:Y:S05]  /*0930*/  CALL.REL.NOINC `($__internal_0_$__cuda_sm20_sqrt_rn_f32_slowpath) ;  /* 0x0000000000707944 */ /* 0x006fea0003c00000 */
[----:B------:R-:W-:Y:S05]  /*0940*/  BRA `(.L_x_4) ;  /* 0x0000000000107947 */ /* 0x000fea0003800000 */
.L_x_3:
[----:B------:R-:W-:Y:S01]  /*0950*/  FMUL.FTZ R2, R5, R4 ;  /* 0x0000000405027220 */ /* 0x000fe20000410000 */
[----:B------:R-:W-:-:S03]  /*0960*/  FMUL.FTZ R4, R4, 0.5 ;  /* 0x3f00000004047820 */ /* 0x000fc60000410000 */
[----:B------:R-:W-:-:S04]  /*0970*/  FFMA R5, -R2, R2, R5 ;  /* 0x0000000202057223 */ /* 0x000fc80000000105 */
[----:B------:R-:W-:-:S07]  /*0980*/  FFMA R2, R5, R4, R2 ;  /* 0x0000000405027223 */ /* 0x000fce0000000002 */
.L_x_4:
[----:B-12---:R-:W-:Y:S05]  /*0990*/  BSYNC.RECONVERGENT B1 ;  /* 0x0000000000017941 */ /* 0x006fea0003800200 */
.L_x_2:
[----:B------:R-:W0:Y:S01]  /*09a0*/  F2I.TRUNC.NTZ R2, R2 ;  /* 0x0000000200027305 */ /* 0x000e22000020f100 */
[----:B------:R-:W1:Y:S01]  /*09b0*/  LDC.64 R4, c[0x0][0x388] ;  /* 0x0000e200ff047b82 */ /* 0x000e620000000a00 */
[----:B------:R-:W-:Y:S01]  /*09c0*/  UMOV UR4, 0x3340 ;  /* 0x0000334000047882 */ /* 0x000fe20000000000 */
[----:B------:R-:W-:Y:S01]  /*09d0*/  IMAD R9, R0, UR7, R3 ;  /* 0x0000000700097c24 */ /* 0x000fe2000f8e0203 */
[----:B------:R-:W-:Y:S02]  /*09e0*/  MOV R11, UR4 ;  /* 0x00000004000b7c02 */ /* 0x000fe40008000f00 */
[----:B------:R-:W-:-:S04]  /*09f0*/  IADD3 R3, PT, PT, R3, UR6, RZ ;  /* 0x0000000603037c10 */ /* 0x000fc8000fffe0ff */
[----:B------:R-:W-:Y:S02]  /*0a00*/  ISETP.GE.AND P0, PT, R3, UR7, PT ;  /* 0x0000000703007c0c */ /* 0x000fe4000bf06270 */
[----:B0-----:R-:W-:-:S04]  /*0a10*/  VIMNMX R6, PT, PT, R2, 0xff, PT ;  /* 0x000000ff02067848 */ /* 0x001fc80003fe0100 */
[C---:B------:R-:W-:Y:S02]  /*0a20*/  PRMT R8, R6.reuse, R11, 0xffff ;  /* 0x0000ffff06087416 */ /* 0x040fe4000000000b */
[----:B------:R-:W-:Y:S01]  /*0a30*/  PRMT R11, R6, 0x3340, R6 ;  /* 0x00003340060b7816 */ /* 0x000fe20000000006 */
[----:B-1----:R-:W-:-:S03]  /*0a40*/  IMAD.WIDE R4, R9, 0x4, R4 ;  /* 0x0000000409047825 */ /* 0x002fc600078e0204 */
[----:B------:R-:W-:-:S05]  /*0a50*/  PRMT R11, R11, 0x5410, R8 ;  /* 0x000054100b0b7816 */ /* 0x000fca0000000008 */
[----:B------:R0:W-:Y:S01]  /*0a60*/  STG.E desc[UR8][R4.64], R11 ;  /* 0x0000000b04007986 */ /* 0x0001e2000c101908 */
[----:B------:R-:W-:Y:S05]  /*0a70*/  @!P0 BRA `(.L_x_5) ;  /* 0xfffffff400b88947 */ /* 0x000fea000383ffff */
.L_x_1:
[----:B-12---:R-:W-:Y:S05]  /*0a80*/  BSYNC.RECONVERGENT B0 ;  /* 0x0000000000007941 */ /* 0x006fea0003800200 */
.L_x_0:
[----:B------:R-:W1:Y:S01]  /*0a90*/  LDCU UR4, c[0x0][0x364] ;  /* 0x00006c80ff0477ac */ /* 0x000e620008000800 */
[----:B------:R-:W1:Y:S01]  /*0aa0*/  LDC R3, c[0x0][0x374] ;  /* 0x0000dd00ff037b82 */ /* 0x000e620000000800 */
[----:B------:R-:W2:Y:S01]  /*0ab0*/  LDCU UR5, c[0x0][0x394] ;  /* 0x00007280ff0577ac */ /* 0x000ea20008000800 */
[----:B-1----:R-:W-:-:S05]  /*0ac0*/  IMAD R0, R3, UR4, R0 ;  /* 0x0000000403007c24 */ /* 0x002fca000f8e0200 */
[----:B--2---:R-:W-:-:S13]  /*0ad0*/  ISETP.GE.AND P0, PT, R0, UR5, PT ;  /* 0x0000000500007c0c */ /* 0x004fda000bf06270 */
[----:B------:R-:W-:Y:S05]  /*0ae0*/  @!P0 BRA `(.L_x_6) ;  /* 0xfffffff400848947 */ /* 0x000fea000383ffff */
[----:B------:R-:W-:Y:S05]  /*0af0*/  EXIT ;  /* 0x000000000000794d */ /* 0x000fea0003800000 */
        .weak           $__internal_0_$__cuda_sm20_sqrt_rn_f32_slowpath
        .type           $__internal_0_$__cuda_sm20_sqrt_rn_f32_slowpath,@function
        .size           $__internal_0_$__cuda_sm20_sqrt_rn_f32_slowpath,(.L_x_9 - $__internal_0_$__cuda_sm20_sqrt_rn_f32_slowpath)
$__internal_0_$__cuda_sm20_sqrt_rn_f32_slowpath:
[----:B------:R-:W-:-:S13]  /*0b00*/  LOP3.LUT P0, RZ, R5, 0x7fffffff, RZ, 0xc0, !PT ;  /* 0x7fffffff05ff7812 */ /* 0x000fda000780c0ff */
[----:B------:R-:W-:Y:S01]  /*0b10*/  @!P0 MOV R4, R5 ;  /* 0x0000000500048202 */ /* 0x000fe20000000f00 */
[----:B------:R-:W-:Y:S06]  /*0b20*/  @!P0 BRA `(.L_x_7) ;  /* 0x0000000000448947 */ /* 0x000fec0003800000 */
[----:B------:R-:W-:Y:S02]  /*0b30*/  FSETP.GEU.FTZ.AND P0, PT, R5, RZ, PT ;  /* 0x000000ff0500720b */ /* 0x000fe40003f1e000 */
[----:B------:R-:W-:-:S11]  /*0b40*/  MOV R2, R5 ;  /* 0x0000000500027202 */ /* 0x000fd60000000f00 */
[----:B------:R-:W-:Y:S01]  /*0b50*/  @!P0 MOV R4, 0x7fffffff ;  /* 0x7fffffff00048802 */ /* 0x000fe20000000f00 */
[----:B------:R-:W-:Y:S06]  /*0b60*/  @!P0 BRA `(.L_x_7) ;  /* 0x0000000000348947 */ /* 0x000fec0003800000 */
[----:B------:R-:W-:-:S13]  /*0b70*/  FSETP.GTU.FTZ.AND P0, PT, |R2|, +INF , PT ;  /* 0x7f8000000200780b */ /* 0x000fda0003f1c200 */
[----:B------:R-:W-:Y:S01]  /*0b80*/  @P0 FADD.FTZ R4, R2, 1 ;  /* 0x3f80000002040421 */ /* 0x000fe20000010000 */
[----:B------:R-:W-:Y:S06]  /*0b90*/  @P0 BRA `(.L_x_7) ;  /* 0x0000000000280947 */ /* 0x000fec0003800000 */
[----:B------:R-:W-:-:S13]  /*0ba0*/  FSETP.NEU.FTZ.AND P0, PT, |R2|, +INF , PT ;  /* 0x7f8000000200780b */ /* 0x000fda0003f1d200 */
[----:B------:R-:W-:-:S04]  /*0bb0*/  @P0 FFMA R5, R2, 1.84467440737095516160e+19, RZ ;  /* 0x5f80000002050823 */ /* 0x000fc800000000ff */
[----:B------:R-:W0:Y:S02]  /*0bc0*/  @P0 MUFU.RSQ R4, R5 ;  /* 0x0000000500040308 */ /* 0x000e240000001400 */
[----:B0-----:R-:W-:Y:S01]  /*0bd0*/  @P0 FMUL.FTZ R6, R5, R4 ;  /* 0x0000000405060220 */ /* 0x001fe20000410000 */
[----:B------:R-:W-:Y:S01]  /*0be0*/  @P0 FMUL.FTZ R10, R4, 0.5 ;  /* 0x3f000000040a0820 */ /* 0x000fe20000410000 */
[----:B------:R-:W-:Y:S02]  /*0bf0*/  @!P0 MOV R4, R2 ;  /* 0x0000000200048202 */ /* 0x000fe40000000f00 */
[----:B------:R-:W-:-:S04]  /*0c00*/  @P0 FADD.FTZ R8, -R6, -RZ ;  /* 0x800000ff06080221 */ /* 0x000fc80000010100 */
[----:B------:R-:W-:-:S04]  /*0c10*/  @P0 FFMA R9, R6, R8, R5 ;  /* 0x0000000806090223 */ /* 0x000fc80000000005 */
[----:B------:R-:W-:-:S04]  /*0c20*/  @P0 FFMA R9, R9, R10, R6 ;  /* 0x0000000a09090223 */ /* 0x000fc80000000006 */
[----:B------:R-:W-:-:S07]  /*0c30*/  @P0 FMUL.FTZ R4, R9, 2.3283064365386962891e-10 ;  /* 0x2f80000009040820 */ /* 0x000fce0000410000 */
.L_x_7:
[----:B------:R-:W-:Y:S01]  /*0c40*/  HFMA2 R5, -RZ, RZ, 0, 0 ;  /* 0x00000000ff057431 */ /* 0x000fe200000001ff */
[----:B------:R-:W-:Y:S02]  /*0c50*/  MOV R2, R4 ;  /* 0x0000000400027202 */ /* 0x000fe40000000f00 */
[----:B------:R-:W-:-:S04]  /*0c60*/  MOV R4, R11 ;  /* 0x0000000b00047202 */ /* 0x000fc80000000f00 */
[----:B------:R-:W-:Y:S05]  /*0c70*/  RET.REL.NODEC R4 `(_Z6kernelyP6uchar4ii) ;  /* 0xfffffff004e07950 */ /* 0x000fea0003c3ffff */
.L_x_8:
[----:B------:R-:W-:-:S00]  /*0c80*/  BRA `(.L_x_8) ;  /* 0xfffffffc00fc7947 */ /* 0x000fc0000383ffff */
[----:B------:R-:W-:-:S00]  /*0c90*/  NOP ;  /* 0x0000000000007918 */ /* 0x000fc00000000000 */
        /* <DEDUP_REMOVED lines=14> */
.L_x_9:


//--------------------- .nv.shared.reserved.0     --------------------------
	.section	.nv.shared.reserved.0,"aw",@nobits
	.weak		__nv_reservedSMEM_offset_0_alias
	.size		__nv_reservedSMEM_offset_0_alias, 0, 64
	.other		__nv_reservedSMEM_offset_0_alias,@"STO_CUDA_RESERVED_SHARED STV_DEFAULT"
__nv_reservedSMEM_offset_0_alias:
	.zero		0
	.zero		64


//--------------------- .nv.constant0._Z6kernelyP6uchar4ii --------------------------
	.section	.nv.constant0._Z6kernelyP6uchar4ii,"a",@progbits
	.sectionflags	@""
	.align	4
.nv.constant0._Z6kernelyP6uchar4ii:
	.zero		920


//--------------------- SYMBOLS --------------------------

	.type		.nv.reservedSmem.offset0,@object
	.size		.nv.reservedSmem.offset0,0x4
